	.headerflags	@"EF_CUDA_TEXMODE_UNIFIED EF_CUDA_64BIT_ADDRESS EF_CUDA_ACCELERATORS EF_CUDA_SM90 EF_CUDA_VIRTUAL_SM(EF_CUDA_SM90)"
	.elftype	@"ET_EXEC"


//--------------------- .nv.info                  --------------------------
	.section	.nv.info,"",@"SHT_CUDA_INFO"
	.align	4


	//----- nvinfo : EIATTR_REGCOUNT
	.align		4
        /*0000*/ 	.byte	0x04, 0x2f
        /*0002*/ 	.short	(.L_1 - .L_0)
	.align		4
.L_0:
        /*0004*/ 	.word	index@(triton_poi_fused_mul_relu_0)
        /*0008*/ 	.word	0x0000000a


	//----- nvinfo : EIATTR_MIN_STACK_SIZE
	.align		4
.L_1:
        /*000c*/ 	.byte	0x04, 0x12
        /*000e*/ 	.short	(.L_3 - .L_2)
	.align		4
.L_2:
        /*0010*/ 	.word	index@(triton_poi_fused_mul_relu_0)
        /*0014*/ 	.word	0x00000000


	//----- nvinfo : EIATTR_FRAME_SIZE
	.align		4
.L_3:
        /*0018*/ 	.byte	0x04, 0x11
        /*001a*/ 	.short	(.L_5 - .L_4)
	.align		4
.L_4:
        /*001c*/ 	.word	index@(triton_poi_fused_mul_relu_0)
        /*0020*/ 	.word	0x00000000


	//----- nvinfo : EIATTR_MIN_STACK_SIZE
	.align		4
.L_5:
        /*0024*/ 	.byte	0x04, 0x12
        /*0026*/ 	.short	(.L_7 - .L_6)
	.align		4
.L_6:
        /*0028*/ 	.word	index@(triton_poi_fused_mul_relu_0)
        /*002c*/ 	.word	0x00000000
.L_7:


//--------------------- .nv.info.triton_poi_fused_mul_relu_0 --------------------------
	.section	.nv.info.triton_poi_fused_mul_relu_0,"",@"SHT_CUDA_INFO"
	.sectionflags	@""
	.align	4


	//----- nvinfo : EIATTR_CUDA_API_VERSION
	.align		4
        /*0000*/ 	.byte	0x04, 0x37
        /*0002*/ 	.short	(.L_9 - .L_8)
.L_8:
        /*0004*/ 	.word	0x0000007c


	//----- nvinfo : EIATTR_KPARAM_INFO
	.align		4
.L_9:
        /*0008*/ 	.byte	0x04, 0x17
        /*000a*/ 	.short	(.L_11 - .L_10)
.L_10:
        /*000c*/ 	.word	0x00000000
        /*0010*/ 	.short	0x0002
        /*0012*/ 	.short	0x0010
        /*0014*/ 	.byte	0x00, 0xf0, 0x11, 0x00


	//----- nvinfo : EIATTR_KPARAM_INFO
	.align		4
.L_11:
        /*0018*/ 	.byte	0x04, 0x17
        /*001a*/ 	.short	(.L_13 - .L_12)
.L_12:
        /*001c*/ 	.word	0x00000000
        /*0020*/ 	.short	0x0001
        /*0022*/ 	.short	0x0008
        /*0024*/ 	.byte	0x00, 0xf4, 0x21, 0x00


	//----- nvinfo : EIATTR_KPARAM_INFO
	.align		4
.L_13:
        /*0028*/ 	.byte	0x04, 0x17
        /*002a*/ 	.short	(.L_15 - .L_14)
.L_14:
        /*002c*/ 	.word	0x00000000
        /*0030*/ 	.short	0x0000
        /*0032*/ 	.short	0x0000
        /*0034*/ 	.byte	0x00, 0xf4, 0x21, 0x00


	//----- nvinfo : EIATTR_SPARSE_MMA_MASK
	.align		4
.L_15:
        /*0038*/ 	.byte	0x03, 0x50
        /*003a*/ 	.short	0x0000


	//----- nvinfo : EIATTR_MAXREG_COUNT
	.align		4
        /*003c*/ 	.byte	0x03, 0x1b
        /*003e*/ 	.short	0x00ff


	//----- nvinfo : EIATTR_EXIT_INSTR_OFFSETS
	.align		4
        /*0040*/ 	.byte	0x04, 0x1c
        /*0042*/ 	.short	(.L_17 - .L_16)


	//   ....[0]....
.L_16:
        /*0044*/ 	.word	0x00000170


	//   ....[1]....
        /*0048*/ 	.word	0x00000190


	//----- nvinfo : EIATTR_REQNTID
	.align		4
.L_17:
        /*004c*/ 	.byte	0x04, 0x10
        /*004e*/ 	.short	(.L_19 - .L_18)
.L_18:
        /*0050*/ 	.word	0x00000080
        /*0054*/ 	.word	0x00000001
        /*0058*/ 	.word	0x00000001


	//----- nvinfo : EIATTR_CRS_STACK_SIZE
	.align		4
.L_19:
        /*005c*/ 	.byte	0x04, 0x1e
        /*005e*/ 	.short	(.L_21 - .L_20)
.L_20:
        /*0060*/ 	.word	0x00000000


	//----- nvinfo : EIATTR_CBANK_PARAM_SIZE
	.align		4
.L_21:
        /*0064*/ 	.byte	0x03, 0x19
        /*0066*/ 	.short	0x0014


	//----- nvinfo : EIATTR_PARAM_CBANK
	.align		4
        /*0068*/ 	.byte	0x04, 0x0a
        /*006a*/ 	.short	(.L_23 - .L_22)
	.align		4
.L_22:
        /*006c*/ 	.word	index@(.nv.constant0.triton_poi_fused_mul_relu_0)
        /*0070*/ 	.short	0x0210
        /*0072*/ 	.short	0x0014


	//----- nvinfo : EIATTR_SW_WAR
	.align		4
.L_23:
        /*0074*/ 	.byte	0x04, 0x36
        /*0076*/ 	.short	(.L_25 - .L_24)
.L_24:
        /*0078*/ 	.word	0x00000008
.L_25:


//--------------------- .nv.callgraph             --------------------------
	.section	.nv.callgraph,"",@"SHT_CUDA_CALLGRAPH"
	.align	4
	.sectionentsize	8
	.align		4
        /*0000*/ 	.word	0x00000000
	.align		4
        /*0004*/ 	.word	0xffffffff
	.align		4
        /*0008*/ 	.word	0x00000000
	.align		4
        /*000c*/ 	.word	0xfffffffe
	.align		4
        /*0010*/ 	.word	0x00000000
	.align		4
        /*0014*/ 	.word	0xfffffffd
	.align		4
        /*0018*/ 	.word	0x00000000
	.align		4
        /*001c*/ 	.word	0xfffffffc


//--------------------- .text.triton_poi_fused_mul_relu_0 --------------------------
	.section	.text.triton_poi_fused_mul_relu_0,"ax",@progbits
	.align	128
        .global         triton_poi_fused_mul_relu_0
        .type           triton_poi_fused_mul_relu_0,@function
        .size           triton_poi_fused_mul_relu_0,(.L_x_3 - triton_poi_fused_mul_relu_0)
        .other          triton_poi_fused_mul_relu_0,@"STO_CUDA_ENTRY STV_DEFAULT"
triton_poi_fused_mul_relu_0:
.text.triton_poi_fused_mul_relu_0:
[----:B------:R-:W0:Y:S02]  /*0000*/  LDC R1, c[0x0][0x28] ;  /* 0x00000a00ff017b82 */ /* 0x000e240000000800 */
[----:B------:R-:W1:Y:S01]  /*0010*/  S2R R0, SR_TID.X ;  /* 0x0000000000007919 */ /* 0x000e620000002100 */
[----:B------:R-:W2:Y:S01]  /*0020*/  LDC.64 R4, c[0x0][0x218] ;  /* 0x00008600ff047b82 */ /* 0x000ea20000000a00 */
[----:B------:R-:W-:Y:S01]  /*0030*/  ULDC.64 UR4, c[0x0][0x208] ;  /* 0x0000820000047ab9 */ /* 0x000fe20000000a00 */
[----:B------:R-:W-:Y:S01]  /*0040*/  BSSY B0, `(.L_x_0) ;  /* 0x000000b000007945 */ /* 0x000fe20003800000 */
[----:B------:R-:W3:Y:S01]  /*0050*/  S2R R7, SR_CTAID.X ;  /* 0x0000000000077919 */ /* 0x000ee20000002500 */
[----:B------:R-:W-:Y:S01]  /*0060*/  CS2R R2, SRZ ;  /* 0x0000000000027805 */ /* 0x000fe2000001ff00 */
[----:B-1----:R-:W-:-:S05]  /*0070*/  IMAD.SHL.U32 R0, R0, 0x2, RZ ;  /* 0x0000000200007824 */ /* 0x002fca00078e00ff */
[----:B------:R-:W-:-:S05]  /*0080*/  LOP3.LUT R0, R0, 0xfe, RZ, 0xc0, !PT ;  /* 0x000000fe00007812 */ /* 0x000fca00078ec0ff */
[----:B---3--:R-:W-:-:S05]  /*0090*/  IMAD R7, R7, 0x100, R0 ;  /* 0x0000010007077824 */ /* 0x008fca00078e0200 */
[----:B------:R-:W-:-:S13]  /*00a0*/  ISETP.GE.AND P2, PT, R7, 0x100, PT ;  /* 0x000001000700780c */ /* 0x000fda0003f46270 */
[----:B--2---:R-:W-:Y:S05]  /*00b0*/  @P2 BRA `(.L_x_1) ;  /* 0x00000000000c2947 */ /* 0x004fea0003800000 */
[----:B------:R-:W1:Y:S02]  /*00c0*/  LDC.64 R2, c[0x0][0x210] ;  /* 0x00008400ff027b82 */ /* 0x000e640000000a00 */
[----:B-1----:R-:W-:-:S06]  /*00d0*/  IMAD.WIDE R2, R7, 0x4, R2 ;  /* 0x0000000407027825 */ /* 0x002fcc00078e0202 */
[----:B------:R-:W5:Y:S02]  /*00e0*/  LDG.E.64 R2, desc[UR4][R2.64] ;  /* 0x0000000402027981 */ /* 0x000f64000c1e1b00 */
.L_x_1:
[----:B------:R-:W-:Y:S05]  /*00f0*/  BSYNC B0 ;  /* 0x0000000000007941 */ /* 0x000fea0003800000 */
.L_x_0:
[----:B-----5:R-:W-:Y:S01]  /*0100*/  FMUL R0, R2, 4 ;  /* 0x4080000002007820 */ /* 0x020fe20000400000 */
[----:B------:R-:W-:Y:S01]  /*0110*/  FMUL R6, R3, 4 ;  /* 0x4080000003067820 */ /* 0x000fe20000400000 */
[----:B------:R-:W-:-:S03]  /*0120*/  IMAD.WIDE R2, R7, 0x4, R4 ;  /* 0x0000000407027825 */ /* 0x000fc600078e0204 */
[----:B------:R-:W-:Y:S02]  /*0130*/  FSETP.GEU.AND P0, PT, R0, RZ, PT ;  /* 0x000000ff0000720b */ /* 0x000fe40003f0e000 */
[----:B------:R-:W-:Y:S02]  /*0140*/  FSETP.GEU.AND P1, PT, R6, RZ, PT ;  /* 0x000000ff0600720b */ /* 0x000fe40003f2e000 */
[----:B------:R-:W-:Y:S02]  /*0150*/  FSEL R4, R0, RZ, P0 ;  /* 0x000000ff00047208 */ /* 0x000fe40000000000 */
[----:B------:R-:W-:Y:S01]  /*0160*/  FSEL R5, R6, RZ, P1 ;  /* 0x000000ff06057208 */ /* 0x000fe20000800000 */
[----:B------:R-:W-:Y:S08]  /*0170*/  @P2 EXIT ;  /* 0x000000000000294d */ /* 0x000ff00003800000 */
[----:B------:R-:W-:Y:S01]  /*0180*/  STG.E.64 desc[UR4][R2.64], R4 ;  /* 0x0000000402007986 */ /* 0x000fe2000c101b04 */
[----:B------:R-:W-:Y:S05]  /*0190*/  EXIT ;  /* 0x000000000000794d */ /* 0x000fea0003800000 */
.L_x_2:
[----:B------:R-:W-:-:S00]  /*01a0*/  BRA `(.L_x_2) ;  /* 0xfffffffc00fc7947 */ /* 0x000fc0000383ffff */
[----:B------:R-:W-:-:S00]  /*01b0*/  NOP ;  /* 0x0000000000007918 */ /* 0x000fc00000000000 */
        /* <DEDUP_REMOVED lines=12> */
.L_x_3:


//--------------------- .nv.constant0.triton_poi_fused_mul_relu_0 --------------------------
	.section	.nv.constant0.triton_poi_fused_mul_relu_0,"a",@progbits
	.sectionflags	@""
	.align	4
.nv.constant0.triton_poi_fused_mul_relu_0:
	.zero		548
